//
// Generated by NVIDIA NVVM Compiler
//
// Compiler Build ID: CL-36424714
// Cuda compilation tools, release 13.0, V13.0.88
// Based on NVVM 20.0.0
//

.version 9.0
.target sm_100
.address_size 64

	// .globl	_Z13print_detailsPi
.extern .func  (.param .b32 func_retval0) vprintf
(
	.param .b64 vprintf_param_0,
	.param .b64 vprintf_param_1
)
;
.global .align 1 .b8 $str[35] = {116, 105, 100, 32, 58, 32, 37, 100, 32, 44, 32, 103, 105, 100, 32, 58, 32, 37, 100, 32, 44, 32, 118, 97, 108, 117, 101, 32, 58, 32, 37, 100, 32, 10};

.visible .entry _Z13print_detailsPi(
	.param .u64 .ptr .align 1 _Z13print_detailsPi_param_0
)
{
	.local .align 8 .b8 	__local_depot0[16];
	.reg .b64 	%SP;
	.reg .b64 	%SPL;
	.reg .b32 	%r<22>;
	.reg .b64 	%rd<9>;

	mov.u64 	%SPL, __local_depot0;
	cvta.local.u64 	%SP, %SPL;
	ld.param.u64 	%rd1, [_Z13print_detailsPi_param_0];
	cvta.to.global.u64 	%rd2, %rd1;
	add.u64 	%rd3, %SP, 0;
	add.u64 	%rd4, %SPL, 0;
	mov.u32 	%r1, %tid.z;
	mov.u32 	%r2, %ntid.x;
	mov.u32 	%r3, %ntid.y;
	mov.u32 	%r4, %tid.y;
	mov.u32 	%r5, %tid.x;
	mad.lo.s32 	%r6, %r3, %r1, %r4;
	mad.lo.s32 	%r7, %r6, %r2, %r5;
	mul.lo.s32 	%r8, %r2, %r3;
	mov.u32 	%r9, %ntid.z;
	mul.lo.s32 	%r10, %r8, %r9;
	mov.u32 	%r11, %ctaid.x;
	mov.u32 	%r12, %nctaid.x;
	mov.u32 	%r13, %ctaid.y;
	mov.u32 	%r14, %nctaid.y;
	mov.u32 	%r15, %ctaid.z;
	mad.lo.s32 	%r16, %r15, %r14, %r13;
	mad.lo.s32 	%r17, %r16, %r12, %r11;
	mad.lo.s32 	%r18, %r10, %r17, %r7;
	mul.wide.s32 	%rd5, %r18, 4;
	add.s64 	%rd6, %rd2, %rd5;
	ld.global.u32 	%r19, [%rd6];
	st.local.v2.u32 	[%rd4], {%r7, %r18};
	st.local.u32 	[%rd4+8], %r19;
	mov.u64 	%rd7, $str;
	cvta.global.u64 	%rd8, %rd7;
	{ // callseq 0, 0
	.param .b64 param0;
	st.param.b64 	[param0], %rd8;
	.param .b64 param1;
	st.param.b64 	[param1], %rd3;
	.param .b32 retval0;
	call.uni (retval0), 
	vprintf, 
	(
	param0, 
	param1
	);
	ld.param.b32 	%r20, [retval0];
	} // callseq 0
	ret;

}


// ===== COMPILED SASS (sm_100) =====

	.target	sm_100

	.elftype	@"ET_EXEC"


//--------------------- .note.nv.tkinfo           --------------------------
	.section	.note.nv.tkinfo,"",@"SHT_NOTE"
	.sectionflags	@"SHF_NOTE_NV_TKINFO"
	.tkinfo
        /*0018*/ 	.word	0x00000002
        /*0030*/ 	.string	""
        /*0030*/ 	.string	"ptxas"
        /*0030*/ 	.string	"Cuda compilation tools, release 13.0, V13.0.88"
        /*0030*/ 	.string	"Build cuda_13.0.r13.0/compiler.36424714_0"
        /*0030*/ 	.string	"-arch sm_100 -m 64 "



//--------------------- .note.nv.cuinfo           --------------------------
	.section	.note.nv.cuinfo,"",@"SHT_NOTE"
	.sectionflags	@"SHF_NOTE_NV_CUINFO"
        /*0018*/ 	.short	0x0002
        /*001a*/ 	.short	0x0064
        /*001c*/ 	.short	0x0082
	.zero		2


//--------------------- .nv.info                  --------------------------
	.section	.nv.info,"",@"SHT_CUDA_INFO"
	.align	4


	//----- nvinfo : EIATTR_REGCOUNT
	.align		4
        /*0000*/ 	.byte	0x04, 0x2f
        /*0002*/ 	.short	(.L_2 - .L_1)
	.align		4
.L_1:
        /*0004*/ 	.word	index@(_Z13print_detailsPi)
        /*0008*/ 	.word	0x00000018


	//----- nvinfo : EIATTR_FRAME_SIZE
	.align		4
.L_2:
        /*000c*/ 	.byte	0x04, 0x11
        /*000e*/ 	.short	(.L_4 - .L_3)
	.align		4
.L_3:
        /*0010*/ 	.word	index@(_Z13print_detailsPi)
        /*0014*/ 	.word	0x00000010


	//----- nvinfo : EIATTR_MIN_STACK_SIZE
	.align		4
.L_4:
        /*0018*/ 	.byte	0x04, 0x12
        /*001a*/ 	.short	(.L_6 - .L_5)
	.align		4
.L_5:
        /*001c*/ 	.word	index@(_Z13print_detailsPi)
        /*0020*/ 	.word	0x00000010
.L_6:


//--------------------- .nv.compat                --------------------------
	.section	.nv.compat,"",@"SHT_CUDA_COMPAT_INFO"
	.align	4
        /*0000*/ 	.byte	0x02, 0x09, 0x00, 0x00, 0x02, 0x02, 0x01, 0x00, 0x02, 0x05, 0x05, 0x00, 0x03, 0x07, 0x01, 0x01
        /*0010*/ 	.byte	0x02, 0x03, 0x00, 0x00, 0x02, 0x06, 0x01, 0x00, 0x04, 0x0b, 0x08, 0x00, 0x09, 0x00, 0x00, 0x00
        /*0020*/ 	.byte	0x00, 0x00, 0x00, 0x00


//--------------------- .nv.info._Z13print_detailsPi --------------------------
	.section	.nv.info._Z13print_detailsPi,"",@"SHT_CUDA_INFO"
	.sectionflags	@""
	.align	4


	//----- nvinfo : EIATTR_CUDA_API_VERSION
	.align		4
        /*0000*/ 	.byte	0x04, 0x37
        /*0002*/ 	.short	(.L_8 - .L_7)
.L_7:
        /*0004*/ 	.word	0x00000082


	//----- nvinfo : EIATTR_KPARAM_INFO
	.align		4
.L_8:
        /*0008*/ 	.byte	0x04, 0x17
        /*000a*/ 	.short	(.L_10 - .L_9)
.L_9:
        /*000c*/ 	.word	0x00000000
        /*0010*/ 	.short	0x0000
        /*0012*/ 	.short	0x0000
        /*0014*/ 	.byte	0x00, 0xf5, 0x21, 0x00


	//----- nvinfo : EIATTR_SPARSE_MMA_MASK
	.align		4
.L_10:
        /*0018*/ 	.byte	0x03, 0x50
        /*001a*/ 	.short	0x0000


	//----- nvinfo : EIATTR_MAXREG_COUNT
	.align		4
        /*001c*/ 	.byte	0x03, 0x1b
        /*001e*/ 	.short	0x00ff


	//----- nvinfo : EIATTR_EXTERNS
	.align		4
        /*0020*/ 	.byte	0x04, 0x0f
        /*0022*/ 	.short	(.L_12 - .L_11)


	//   ....[0]....
	.align		4
.L_11:
        /*0024*/ 	.word	index@(vprintf)


	//----- nvinfo : EIATTR_MERCURY_ISA_VERSION
	.align		4
.L_12:
        /*0028*/ 	.byte	0x03, 0x5f
        /*002a*/ 	.short	0x0101


	//----- nvinfo : EIATTR_VRC_CTA_INIT_COUNT
	.align		4
        /*002c*/ 	.byte	0x02, 0x4a
	.zero		1
	.zero		1


	//----- nvinfo : EIATTR_SYSCALL_OFFSETS
	.align		4
        /*0030*/ 	.byte	0x04, 0x46
        /*0032*/ 	.short	(.L_14 - .L_13)


	//   ....[0]....
.L_13:
        /*0034*/ 	.word	0x00000240


	//----- nvinfo : EIATTR_EXIT_INSTR_OFFSETS
	.align		4
.L_14:
        /*0038*/ 	.byte	0x04, 0x1c
        /*003a*/ 	.short	(.L_16 - .L_15)


	//   ....[0]....
.L_15:
        /*003c*/ 	.word	0x00000250


	//----- nvinfo : EIATTR_CBANK_PARAM_SIZE
	.align		4
.L_16:
        /*0040*/ 	.byte	0x03, 0x19
        /*0042*/ 	.short	0x0008


	//----- nvinfo : EIATTR_PARAM_CBANK
	.align		4
        /*0044*/ 	.byte	0x04, 0x0a
        /*0046*/ 	.short	(.L_18 - .L_17)
	.align		4
.L_17:
        /*0048*/ 	.word	index@(.nv.constant0._Z13print_detailsPi)
        /*004c*/ 	.short	0x0380
        /*004e*/ 	.short	0x0008


	//----- nvinfo : EIATTR_SW_WAR
	.align		4
.L_18:
        /*0050*/ 	.byte	0x04, 0x36
        /*0052*/ 	.short	(.L_20 - .L_19)
.L_19:
        /*0054*/ 	.word	0x00000008
.L_20:


//--------------------- .nv.callgraph             --------------------------
	.section	.nv.callgraph,"",@"SHT_CUDA_CALLGRAPH"
	.align	4
	.sectionentsize	8
	.align		4
        /*0000*/ 	.word	0x00000000
	.align		4
        /*0004*/ 	.word	0xffffffff
	.align		4
        /*0008*/ 	.word	index@(_Z13print_detailsPi)
	.align		4
        /*000c*/ 	.word	index@(vprintf)
	.align		4
        /*0010*/ 	.word	0x00000000
	.align		4
        /*0014*/ 	.word	0xfffffffe
	.align		4
        /*0018*/ 	.word	0x00000000
	.align		4
        /*001c*/ 	.word	0xfffffffd
	.align		4
        /*0020*/ 	.word	0x00000000
	.align		4
        /*0024*/ 	.word	0xfffffffc


//--------------------- .nv.constant4             --------------------------
	.section	.nv.constant4,"a",@progbits
	.align	8
	.align		8
.nv.constant4:
        /*0000*/ 	.dword	vprintf
	.align		8
        /*0008*/ 	.dword	$str


//--------------------- .text._Z13print_detailsPi --------------------------
	.section	.text._Z13print_detailsPi,"ax",@progbits
	.align	128
        .global         _Z13print_detailsPi
        .type           _Z13print_detailsPi,@function
        .size           _Z13print_detailsPi,(.L_x_2 - _Z13print_detailsPi)
        .other          _Z13print_detailsPi,@"STO_CUDA_ENTRY STV_DEFAULT"
_Z13print_detailsPi:
.text._Z13print_detailsPi:
[----:B------:R-:W0:Y:S01]  /*0000*/  LDC R1, c[0x0][0x37c] ;  /* 0x0000df00ff017b82 */ /* 0x000e220000000800 */
[----:B------:R-:W1:Y:S01]  /*0010*/  S2R R0, SR_CTAID.Y ;  /* 0x0000000000007919 */ /* 0x000e620000002600 */
[----:B------:R-:W2:Y:S06]  /*0020*/  LDCU UR8, c[0x0][0x2fc] ;  /* 0x00005f80ff0877ac */ /* 0x000eac0008000800 */
[----:B------:R-:W3:Y:S01]  /*0030*/  S2UR UR11, SR_CTAID.X ;  /* 0x00000000000b79c3 */ /* 0x000ee20000002500 */
[----:B0-----:R-:W-:Y:S01]  /*0040*/  IADD3 R1, PT, PT, R1, -0x10, RZ ;  /* 0xfffffff001017810 */ /* 0x001fe20007ffe0ff */
[----:B------:R-:W1:Y:S01]  /*0050*/  S2R R4, SR_CTAID.Z ;  /* 0x0000000000047919 */ /* 0x000e620000002700 */
[----:B------:R-:W0:Y:S01]  /*0060*/  LDCU UR9, c[0x0][0x360] ;  /* 0x00006c00ff0977ac */ /* 0x000e220008000800 */
[----:B------:R-:W4:Y:S01]  /*0070*/  S2R R2, SR_TID.Z ;  /* 0x0000000000027919 */ /* 0x000f220000002300 */
[----:B------:R-:W0:Y:S03]  /*0080*/  LDCU UR10, c[0x0][0x364] ;  /* 0x00006c80ff0a77ac */ /* 0x000e260008000800 */
[----:B------:R-:W5:Y:S01]  /*0090*/  LDC.64 R8, c[0x0][0x380] ;  /* 0x0000e000ff087b82 */ /* 0x000f620000000a00 */
[----:B------:R-:W4:Y:S01]  /*00a0*/  S2R R3, SR_TID.Y ;  /* 0x0000000000037919 */ /* 0x000f220000002200 */
[----:B------:R-:W2:Y:S01]  /*00b0*/  LDCU UR5, c[0x0][0x368] ;  /* 0x00006d00ff0577ac */ /* 0x000ea20008000800 */
[----:B------:R-:W3:Y:S01]  /*00c0*/  S2R R5, SR_TID.X ;  /* 0x0000000000057919 */ /* 0x000ee20000002100 */
[----:B------:R-:W5:Y:S04]  /*00d0*/  LDCU.64 UR6, c[0x0][0x358] ;  /* 0x00006b00ff0677ac */ /* 0x000f680008000a00 */
[----:B------:R-:W5:Y:S08]  /*00e0*/  LDC R7, c[0x0][0x370] ;  /* 0x0000dc00ff077b82 */ /* 0x000f700000000800 */
[----:B------:R-:W1:Y:S01]  /*00f0*/  LDC R11, c[0x0][0x374] ;  /* 0x0000dd00ff0b7b82 */ /* 0x000e620000000800 */
[----:B0-----:R-:W-:-:S04]  /*0100*/  UIMAD UR4, UR9, UR10, URZ ;  /* 0x0000000a090472a4 */ /* 0x001fc8000f8e02ff */
[----:B--2---:R-:W-:Y:S01]  /*0110*/  UIMAD UR4, UR4, UR5, URZ ;  /* 0x00000005040472a4 */ /* 0x004fe2000f8e02ff */
[----:B----4-:R-:W-:-:S04]  /*0120*/  IMAD R2, R2, UR10, R3 ;  /* 0x0000000a02027c24 */ /* 0x010fc8000f8e0203 */
[----:B---3--:R-:W-:Y:S02]  /*0130*/  IMAD R2, R2, UR9, R5 ;  /* 0x0000000902027c24 */ /* 0x008fe4000f8e0205 */
[----:B-1----:R-:W-:-:S04]  /*0140*/  IMAD R0, R11, R4, R0 ;  /* 0x000000040b007224 */ /* 0x002fc800078e0200 */
[----:B-----5:R-:W-:-:S04]  /*0150*/  IMAD R3, R0, R7, UR11 ;  /* 0x0000000b00037e24 */ /* 0x020fc8000f8e0207 */
[----:B------:R-:W-:-:S04]  /*0160*/  IMAD R3, R3, UR4, R2 ;  /* 0x0000000403037c24 */ /* 0x000fc8000f8e0202 */
[----:B------:R-:W-:-:S06]  /*0170*/  IMAD.WIDE R8, R3, 0x4, R8 ;  /* 0x0000000403087825 */ /* 0x000fcc00078e0208 */
[----:B------:R-:W2:Y:S01]  /*0180*/  LDG.E R8, desc[UR6][R8.64] ;  /* 0x0000000608087981 */ /* 0x000ea2000c1e1900 */
[----:B------:R-:W-:Y:S01]  /*0190*/  MOV R0, 0x0 ;  /* 0x0000000000007802 */ /* 0x000fe20000000f00 */
[----:B------:R-:W0:Y:S02]  /*01a0*/  LDCU UR4, c[0x0][0x2f8] ;  /* 0x00005f00ff0477ac */ /* 0x000e240008000800 */
[----:B------:R1:W-:Y:S01]  /*01b0*/  STL.64 [R1], R2 ;  /* 0x0000000201007387 */ /* 0x0003e20000100a00 */
[----:B------:R1:W3:Y:S01]  /*01c0*/  LDC.64 R10, c[0x4][R0] ;  /* 0x01000000000a7b82 */ /* 0x0002e20000000a00 */
[----:B------:R-:W4:Y:S01]  /*01d0*/  LDCU.64 UR6, c[0x4][0x8] ;  /* 0x01000100ff0677ac */ /* 0x000f220008000a00 */
[----:B0-----:R-:W-:Y:S02]  /*01e0*/  IADD3 R6, P0, PT, R1, UR4, RZ ;  /* 0x0000000401067c10 */ /* 0x001fe4000ff1e0ff */
[----:B----4-:R-:W-:Y:S02]  /*01f0*/  MOV R4, UR6 ;  /* 0x0000000600047c02 */ /* 0x010fe40008000f00 */
[----:B------:R-:W-:-:S02]  /*0200*/  MOV R5, UR7 ;  /* 0x0000000700057c02 */ /* 0x000fc40008000f00 */
[----:B------:R-:W-:Y:S01]  /*0210*/  IADD3.X R7, PT, PT, RZ, UR8, RZ, P0, !PT ;  /* 0x00000008ff077c10 */ /* 0x000fe200087fe4ff */
[----:B--23--:R1:W-:Y:S06]  /*0220*/  STL [R1+0x8], R8 ;  /* 0x0000080801007387 */ /* 0x00c3ec0000100800 */
[----:B------:R-:W-:-:S07]  /*0230*/  LEPC R20, `(.L_x_0) ;  /* 0x000000001014794e */ /* 0x000fce0000000000 */
[----:B-1----:R-:W-:Y:S05]  /*0240*/  CALL.ABS.NOINC R10 ;  /* 0x000000000a007343 */ /* 0x002fea0003c00000 */
.L_x_0:
[----:B------:R-:W-:Y:S05]  /*0250*/  EXIT ;  /* 0x000000000000794d */ /* 0x000fea0003800000 */
.L_x_1:
[----:B------:R-:W-:-:S00]  /*0260*/  BRA `(.L_x_1) ;  /* 0xfffffffc00fc7947 */ /* 0x000fc0000383ffff */
[----:B------:R-:W-:-:S00]  /*0270*/  NOP ;  /* 0x0000000000007918 */ /* 0x000fc00000000000 */
        /* <DEDUP_REMOVED lines=8> */
.L_x_2:


//--------------------- .nv.global.init           --------------------------
	.section	.nv.global.init,"aw",@progbits
.nv.global.init:
	.type		$str,@object
	.size		$str,(.L_0 - $str)
$str:
        /*0000*/ 	.byte	0x74, 0x69, 0x64, 0x20, 0x3a, 0x20, 0x25, 0x64, 0x20, 0x2c, 0x20, 0x67, 0x69, 0x64, 0x20, 0x3a
        /*0010*/ 	.byte	0x20, 0x25, 0x64, 0x20, 0x2c, 0x20, 0x76, 0x61, 0x6c, 0x75, 0x65, 0x20, 0x3a, 0x20, 0x25, 0x64
        /*0020*/ 	.byte	0x20, 0x0a, 0x00
.L_0:


//--------------------- .nv.shared.reserved.0     --------------------------
	.section	.nv.shared.reserved.0,"aw",@nobits
	.weak		__nv_reservedSMEM_offset_0_alias
	.size		__nv_reservedSMEM_offset_0_alias, 0, 64
	.other		__nv_reservedSMEM_offset_0_alias,@"STO_CUDA_RESERVED_SHARED STV_DEFAULT"
__nv_reservedSMEM_offset_0_alias:
	.zero		0
	.zero		64


//--------------------- .nv.constant0._Z13print_detailsPi --------------------------
	.section	.nv.constant0._Z13print_detailsPi,"a",@progbits
	.sectionflags	@""
	.align	4
.nv.constant0._Z13print_detailsPi:
	.zero		904


//--------------------- SYMBOLS --------------------------

	.type		.nv.reservedSmem.offset0,@object
	.size		.nv.reservedSmem.offset0,0x4
	.type		vprintf,@function
